//
// Generated by NVIDIA NVVM Compiler
//
// Compiler Build ID: CL-36424714
// Cuda compilation tools, release 13.0, V13.0.88
// Based on NVVM 20.0.0
//

.version 9.0
.target sm_100
.address_size 64

	// .globl	_Z11kernel_gpu0Pf

.visible .entry _Z11kernel_gpu0Pf(
	.param .u64 .ptr .align 1 _Z11kernel_gpu0Pf_param_0
)
{
	.reg .pred 	%p<3>;
	.reg .b32 	%r<5>;
	.reg .b32 	%f<3>;
	.reg .b64 	%rd<5>;

	ld.param.u64 	%rd2, [_Z11kernel_gpu0Pf_param_0];
	mov.u32 	%r2, %ntid.x;
	mov.u32 	%r3, %ctaid.x;
	mov.u32 	%r4, %tid.x;
	mad.lo.s32 	%r1, %r2, %r3, %r4;
	setp.gt.s32 	%p1, %r1, 1048575;
	@%p1 bra 	$L__BB0_3;
	cvta.to.global.u64 	%rd3, %rd2;
	mul.wide.s32 	%rd4, %r1, 4;
	add.s64 	%rd1, %rd3, %rd4;
	ld.global.f32 	%f1, [%rd1];
	setp.neu.f32 	%p2, %f1, 0f00000000;
	@%p2 bra 	$L__BB0_3;
	add.f32 	%f2, %f1, 0f3F800000;
	st.global.f32 	[%rd1], %f2;
$L__BB0_3:
	ret;

}
	// .globl	_Z11kernel_gpu1Pf
.visible .entry _Z11kernel_gpu1Pf(
	.param .u64 .ptr .align 1 _Z11kernel_gpu1Pf_param_0
)
{
	.reg .pred 	%p<3>;
	.reg .b32 	%r<6>;
	.reg .b32 	%f<2>;
	.reg .b64 	%rd<5>;

	ld.param.u64 	%rd2, [_Z11kernel_gpu1Pf_param_0];
	mov.u32 	%r2, %ntid.x;
	mov.u32 	%r3, %ctaid.x;
	mov.u32 	%r4, %tid.x;
	mad.lo.s32 	%r1, %r2, %r3, %r4;
	setp.gt.s32 	%p1, %r1, 1048575;
	@%p1 bra 	$L__BB1_3;
	cvta.to.global.u64 	%rd3, %rd2;
	mul.wide.s32 	%rd4, %r1, 4;
	add.s64 	%rd1, %rd3, %rd4;
	ld.global.f32 	%f1, [%rd1];
	setp.neu.f32 	%p2, %f1, 0f3F800000;
	@%p2 bra 	$L__BB1_3;
	mov.b32 	%r5, 1073741824;
	st.global.u32 	[%rd1], %r5;
$L__BB1_3:
	ret;

}


// ===== COMPILED SASS (sm_100) =====

	.target	sm_100

	.elftype	@"ET_EXEC"


//--------------------- .note.nv.tkinfo           --------------------------
	.section	.note.nv.tkinfo,"",@"SHT_NOTE"
	.sectionflags	@"SHF_NOTE_NV_TKINFO"
	.tkinfo
        /*0018*/ 	.word	0x00000002
        /*0030*/ 	.string	""
        /*0030*/ 	.string	"ptxas"
        /*0030*/ 	.string	"Cuda compilation tools, release 13.0, V13.0.88"
        /*0030*/ 	.string	"Build cuda_13.0.r13.0/compiler.36424714_0"
        /*0030*/ 	.string	"-arch sm_100 -m 64 "



//--------------------- .note.nv.cuinfo           --------------------------
	.section	.note.nv.cuinfo,"",@"SHT_NOTE"
	.sectionflags	@"SHF_NOTE_NV_CUINFO"
        /*0018*/ 	.short	0x0002
        /*001a*/ 	.short	0x0064
        /*001c*/ 	.short	0x0082
	.zero		2


//--------------------- .nv.info                  --------------------------
	.section	.nv.info,"",@"SHT_CUDA_INFO"
	.align	4


	//----- nvinfo : EIATTR_REGCOUNT
	.align		4
        /*0000*/ 	.byte	0x04, 0x2f
        /*0002*/ 	.short	(.L_1 - .L_0)
	.align		4
.L_0:
        /*0004*/ 	.word	index@(_Z11kernel_gpu0Pf)
        /*0008*/ 	.word	0x00000008


	//----- nvinfo : EIATTR_FRAME_SIZE
	.align		4
.L_1:
        /*000c*/ 	.byte	0x04, 0x11
        /*000e*/ 	.short	(.L_3 - .L_2)
	.align		4
.L_2:
        /*0010*/ 	.word	index@(_Z11kernel_gpu0Pf)
        /*0014*/ 	.word	0x00000000


	//----- nvinfo : EIATTR_REGCOUNT
	.align		4
.L_3:
        /*0018*/ 	.byte	0x04, 0x2f
        /*001a*/ 	.short	(.L_5 - .L_4)
	.align		4
.L_4:
        /*001c*/ 	.word	index@(_Z11kernel_gpu1Pf)
        /*0020*/ 	.word	0x00000008


	//----- nvinfo : EIATTR_FRAME_SIZE
	.align		4
.L_5:
        /*0024*/ 	.byte	0x04, 0x11
        /*0026*/ 	.short	(.L_7 - .L_6)
	.align		4
.L_6:
        /*0028*/ 	.word	index@(_Z11kernel_gpu1Pf)
        /*002c*/ 	.word	0x00000000


	//----- nvinfo : EIATTR_MIN_STACK_SIZE
	.align		4
.L_7:
        /*0030*/ 	.byte	0x04, 0x12
        /*0032*/ 	.short	(.L_9 - .L_8)
	.align		4
.L_8:
        /*0034*/ 	.word	index@(_Z11kernel_gpu1Pf)
        /*0038*/ 	.word	0x00000000


	//----- nvinfo : EIATTR_MIN_STACK_SIZE
	.align		4
.L_9:
        /*003c*/ 	.byte	0x04, 0x12
        /*003e*/ 	.short	(.L_11 - .L_10)
	.align		4
.L_10:
        /*0040*/ 	.word	index@(_Z11kernel_gpu0Pf)
        /*0044*/ 	.word	0x00000000
.L_11:


//--------------------- .nv.compat                --------------------------
	.section	.nv.compat,"",@"SHT_CUDA_COMPAT_INFO"
	.align	4
        /*0000*/ 	.byte	0x02, 0x09, 0x00, 0x00, 0x02, 0x02, 0x01, 0x00, 0x02, 0x05, 0x05, 0x00, 0x03, 0x07, 0x01, 0x01
        /*0010*/ 	.byte	0x02, 0x03, 0x00, 0x00, 0x02, 0x06, 0x01, 0x00, 0x04, 0x0b, 0x08, 0x00, 0x01, 0x00, 0x00, 0x00
        /*0020*/ 	.byte	0x00, 0x00, 0x00, 0x00


//--------------------- .nv.info._Z11kernel_gpu1Pf --------------------------
	.section	.nv.info._Z11kernel_gpu1Pf,"",@"SHT_CUDA_INFO"
	.sectionflags	@""
	.align	4


	//----- nvinfo : EIATTR_CUDA_API_VERSION
	.align		4
        /*0000*/ 	.byte	0x04, 0x37
        /*0002*/ 	.short	(.L_13 - .L_12)
.L_12:
        /*0004*/ 	.word	0x00000082


	//----- nvinfo : EIATTR_KPARAM_INFO
	.align		4
.L_13:
        /*0008*/ 	.byte	0x04, 0x17
        /*000a*/ 	.short	(.L_15 - .L_14)
.L_14:
        /*000c*/ 	.word	0x00000000
        /*0010*/ 	.short	0x0000
        /*0012*/ 	.short	0x0000
        /*0014*/ 	.byte	0x00, 0xf5, 0x21, 0x00


	//----- nvinfo : EIATTR_SPARSE_MMA_MASK
	.align		4
.L_15:
        /*0018*/ 	.byte	0x03, 0x50
        /*001a*/ 	.short	0x0000


	//----- nvinfo : EIATTR_MAXREG_COUNT
	.align		4
        /*001c*/ 	.byte	0x03, 0x1b
        /*001e*/ 	.short	0x00ff


	//----- nvinfo : EIATTR_MERCURY_ISA_VERSION
	.align		4
        /*0020*/ 	.byte	0x03, 0x5f
        /*0022*/ 	.short	0x0101


	//----- nvinfo : EIATTR_VRC_CTA_INIT_COUNT
	.align		4
        /*0024*/ 	.byte	0x02, 0x4a
	.zero		1
	.zero		1


	//----- nvinfo : EIATTR_EXIT_INSTR_OFFSETS
	.align		4
        /*0028*/ 	.byte	0x04, 0x1c
        /*002a*/ 	.short	(.L_17 - .L_16)


	//   ....[0]....
.L_16:
        /*002c*/ 	.word	0x00000060


	//   ....[1]....
        /*0030*/ 	.word	0x000000c0


	//   ....[2]....
        /*0034*/ 	.word	0x000000f0


	//----- nvinfo : EIATTR_CBANK_PARAM_SIZE
	.align		4
.L_17:
        /*0038*/ 	.byte	0x03, 0x19
        /*003a*/ 	.short	0x0008


	//----- nvinfo : EIATTR_PARAM_CBANK
	.align		4
        /*003c*/ 	.byte	0x04, 0x0a
        /*003e*/ 	.short	(.L_19 - .L_18)
	.align		4
.L_18:
        /*0040*/ 	.word	index@(.nv.constant0._Z11kernel_gpu1Pf)
        /*0044*/ 	.short	0x0380
        /*0046*/ 	.short	0x0008


	//----- nvinfo : EIATTR_SW_WAR
	.align		4
.L_19:
        /*0048*/ 	.byte	0x04, 0x36
        /*004a*/ 	.short	(.L_21 - .L_20)
.L_20:
        /*004c*/ 	.word	0x00000008
.L_21:


//--------------------- .nv.info._Z11kernel_gpu0Pf --------------------------
	.section	.nv.info._Z11kernel_gpu0Pf,"",@"SHT_CUDA_INFO"
	.sectionflags	@""
	.align	4


	//----- nvinfo : EIATTR_CUDA_API_VERSION
	.align		4
        /*0000*/ 	.byte	0x04, 0x37
        /*0002*/ 	.short	(.L_23 - .L_22)
.L_22:
        /*0004*/ 	.word	0x00000082


	//----- nvinfo : EIATTR_KPARAM_INFO
	.align		4
.L_23:
        /*0008*/ 	.byte	0x04, 0x17
        /*000a*/ 	.short	(.L_25 - .L_24)
.L_24:
        /*000c*/ 	.word	0x00000000
        /*0010*/ 	.short	0x0000
        /*0012*/ 	.short	0x0000
        /*0014*/ 	.byte	0x00, 0xf5, 0x21, 0x00


	//----- nvinfo : EIATTR_SPARSE_MMA_MASK
	.align		4
.L_25:
        /*0018*/ 	.byte	0x03, 0x50
        /*001a*/ 	.short	0x0000


	//----- nvinfo : EIATTR_MAXREG_COUNT
	.align		4
        /*001c*/ 	.byte	0x03, 0x1b
        /*001e*/ 	.short	0x00ff


	//----- nvinfo : EIATTR_MERCURY_ISA_VERSION
	.align		4
        /*0020*/ 	.byte	0x03, 0x5f
        /*0022*/ 	.short	0x0101


	//----- nvinfo : EIATTR_VRC_CTA_INIT_COUNT
	.align		4
        /*0024*/ 	.byte	0x02, 0x4a
	.zero		1
	.zero		1


	//----- nvinfo : EIATTR_EXIT_INSTR_OFFSETS
	.align		4
        /*0028*/ 	.byte	0x04, 0x1c
        /*002a*/ 	.short	(.L_27 - .L_26)


	//   ....[0]....
.L_26:
        /*002c*/ 	.word	0x00000060


	//   ....[1]....
        /*0030*/ 	.word	0x000000c0


	//   ....[2]....
        /*0034*/ 	.word	0x000000f0


	//----- nvinfo : EIATTR_CBANK_PARAM_SIZE
	.align		4
.L_27:
        /*0038*/ 	.byte	0x03, 0x19
        /*003a*/ 	.short	0x0008


	//----- nvinfo : EIATTR_PARAM_CBANK
	.align		4
        /*003c*/ 	.byte	0x04, 0x0a
        /*003e*/ 	.short	(.L_29 - .L_28)
	.align		4
.L_28:
        /*0040*/ 	.word	index@(.nv.constant0._Z11kernel_gpu0Pf)
        /*0044*/ 	.short	0x0380
        /*0046*/ 	.short	0x0008


	//----- nvinfo : EIATTR_SW_WAR
	.align		4
.L_29:
        /*0048*/ 	.byte	0x04, 0x36
        /*004a*/ 	.short	(.L_31 - .L_30)
.L_30:
        /*004c*/ 	.word	0x00000008
.L_31:


//--------------------- .nv.callgraph             --------------------------
	.section	.nv.callgraph,"",@"SHT_CUDA_CALLGRAPH"
	.align	4
	.sectionentsize	8
	.align		4
        /*0000*/ 	.word	0x00000000
	.align		4
        /*0004*/ 	.word	0xffffffff
	.align		4
        /*0008*/ 	.word	0x00000000
	.align		4
        /*000c*/ 	.word	0xfffffffe
	.align		4
        /*0010*/ 	.word	0x00000000
	.align		4
        /*0014*/ 	.word	0xfffffffd
	.align		4
        /*0018*/ 	.word	0x00000000
	.align		4
        /*001c*/ 	.word	0xfffffffc


//--------------------- .text._Z11kernel_gpu1Pf   --------------------------
	.section	.text._Z11kernel_gpu1Pf,"ax",@progbits
	.align	128
        .global         _Z11kernel_gpu1Pf
        .type           _Z11kernel_gpu1Pf,@function
        .size           _Z11kernel_gpu1Pf,(.L_x_2 - _Z11kernel_gpu1Pf)
        .other          _Z11kernel_gpu1Pf,@"STO_CUDA_ENTRY STV_DEFAULT"
_Z11kernel_gpu1Pf:
.text._Z11kernel_gpu1Pf:
[----:B------:R-:W-:Y:S01]  /*0000*/  LDC R1, c[0x0][0x37c] ;  /* 0x0000df00ff017b82 */ /* 0x000fe20000000800 */
[----:B------:R-:W0:Y:S01]  /*0010*/  S2R R5, SR_CTAID.X ;  /* 0x0000000000057919 */ /* 0x000e220000002500 */
[----:B------:R-:W0:Y:S01]  /*0020*/  LDCU UR4, c[0x0][0x360] ;  /* 0x00006c00ff0477ac */ /* 0x000e220008000800 */
[----:B------:R-:W0:Y:S02]  /*0030*/  S2R R0, SR_TID.X ;  /* 0x0000000000007919 */ /* 0x000e240000002100 */
[----:B0-----:R-:W-:-:S05]  /*0040*/  IMAD R5, R5, UR4, R0 ;  /* 0x0000000405057c24 */ /* 0x001fca000f8e0200 */
[----:B------:R-:W-:-:S13]  /*0050*/  ISETP.GT.AND P0, PT, R5, 0xfffff, PT ;  /* 0x000fffff0500780c */ /* 0x000fda0003f04270 */
[----:B------:R-:W-:Y:S05]  /*0060*/  @P0 EXIT ;  /* 0x000000000000094d */ /* 0x000fea0003800000 */
[----:B------:R-:W0:Y:S01]  /*0070*/  LDC.64 R2, c[0x0][0x380] ;  /* 0x0000e000ff027b82 */ /* 0x000e220000000a00 */
[----:B------:R-:W1:Y:S01]  /*0080*/  LDCU.64 UR4, c[0x0][0x358] ;  /* 0x00006b00ff0477ac */ /* 0x000e620008000a00 */
[----:B0-----:R-:W-:-:S05]  /*0090*/  IMAD.WIDE R2, R5, 0x4, R2 ;  /* 0x0000000405027825 */ /* 0x001fca00078e0202 */
[----:B-1----:R-:W2:Y:S02]  /*00a0*/  LDG.E R0, desc[UR4][R2.64] ;  /* 0x0000000402007981 */ /* 0x002ea4000c1e1900 */
[----:B--2---:R-:W-:-:S13]  /*00b0*/  FSETP.NEU.AND P0, PT, R0, 1, PT ;  /* 0x3f8000000000780b */ /* 0x004fda0003f0d000 */
[----:B------:R-:W-:Y:S05]  /*00c0*/  @P0 EXIT ;  /* 0x000000000000094d */ /* 0x000fea0003800000 */
[----:B------:R-:W-:-:S05]  /*00d0*/  HFMA2 R5, -RZ, RZ, 2, 0 ;  /* 0x40000000ff057431 */ /* 0x000fca00000001ff */
[----:B------:R-:W-:Y:S01]  /*00e0*/  STG.E desc[UR4][R2.64], R5 ;  /* 0x0000000502007986 */ /* 0x000fe2000c101904 */
[----:B------:R-:W-:Y:S05]  /*00f0*/  EXIT ;  /* 0x000000000000794d */ /* 0x000fea0003800000 */
.L_x_0:
[----:B------:R-:W-:-:S00]  /*0100*/  BRA `(.L_x_0) ;  /* 0xfffffffc00fc7947 */ /* 0x000fc0000383ffff */
[----:B------:R-:W-:-:S00]  /*0110*/  NOP ;  /* 0x0000000000007918 */ /* 0x000fc00000000000 */
        /* <DEDUP_REMOVED lines=14> */
.L_x_2:


//--------------------- .text._Z11kernel_gpu0Pf   --------------------------
	.section	.text._Z11kernel_gpu0Pf,"ax",@progbits
	.align	128
        .global         _Z11kernel_gpu0Pf
        .type           _Z11kernel_gpu0Pf,@function
        .size           _Z11kernel_gpu0Pf,(.L_x_3 - _Z11kernel_gpu0Pf)
        .other          _Z11kernel_gpu0Pf,@"STO_CUDA_ENTRY STV_DEFAULT"
_Z11kernel_gpu0Pf:
.text._Z11kernel_gpu0Pf:
        /* <DEDUP_REMOVED lines=11> */
[----:B--2---:R-:W-:-:S13]  /*00b0*/  FSETP.NEU.AND P0, PT, R0, RZ, PT ;  /* 0x000000ff0000720b */ /* 0x004fda0003f0d000 */
[----:B------:R-:W-:Y:S05]  /*00c0*/  @P0 EXIT ;  /* 0x000000000000094d */ /* 0x000fea0003800000 */
[----:B------:R-:W-:-:S05]  /*00d0*/  FADD R5, R0, 1 ;  /* 0x3f80000000057421 */ /* 0x000fca0000000000 */
[----:B------:R-:W-:Y:S01]  /*00e0*/  STG.E desc[UR4][R2.64], R5 ;  /* 0x0000000502007986 */ /* 0x000fe2000c101904 */
[----:B------:R-:W-:Y:S05]  /*00f0*/  EXIT ;  /* 0x000000000000794d */ /* 0x000fea0003800000 */
.L_x_1:
        /* <DEDUP_REMOVED lines=16> */
.L_x_3:


//--------------------- .nv.shared.reserved.0     --------------------------
	.section	.nv.shared.reserved.0,"aw",@nobits
	.weak		__nv_reservedSMEM_offset_0_alias
	.size		__nv_reservedSMEM_offset_0_alias, 0, 64
	.other		__nv_reservedSMEM_offset_0_alias,@"STO_CUDA_RESERVED_SHARED STV_DEFAULT"
__nv_reservedSMEM_offset_0_alias:
	.zero		0
	.zero		64


//--------------------- .nv.constant0._Z11kernel_gpu1Pf --------------------------
	.section	.nv.constant0._Z11kernel_gpu1Pf,"a",@progbits
	.sectionflags	@""
	.align	4
.nv.constant0._Z11kernel_gpu1Pf:
	.zero		904


//--------------------- .nv.constant0._Z11kernel_gpu0Pf --------------------------
	.section	.nv.constant0._Z11kernel_gpu0Pf,"a",@progbits
	.sectionflags	@""
	.align	4
.nv.constant0._Z11kernel_gpu0Pf:
	.zero		904


//--------------------- SYMBOLS --------------------------

	.type		.nv.reservedSmem.offset0,@object
	.size		.nv.reservedSmem.offset0,0x4
